	.headerflags	@"EF_CUDA_TEXMODE_UNIFIED EF_CUDA_64BIT_ADDRESS EF_CUDA_ACCELERATORS EF_CUDA_SM90 EF_CUDA_VIRTUAL_SM(EF_CUDA_SM90)"
	.elftype	@"ET_EXEC"


//--------------------- .nv.info                  --------------------------
	.section	.nv.info,"",@"SHT_CUDA_INFO"
	.align	4


	//----- nvinfo : EIATTR_REGCOUNT
	.align		4
        /*0000*/ 	.byte	0x04, 0x2f
        /*0002*/ 	.short	(.L_2 - .L_1)
	.align		4
.L_1:
        /*0004*/ 	.word	index@(triton_poi_fused_add_mul_rsqrt_sub_0)
        /*0008*/ 	.word	0x00000014


	//----- nvinfo : EIATTR_MIN_STACK_SIZE
	.align		4
.L_2:
        /*000c*/ 	.byte	0x04, 0x12
        /*000e*/ 	.short	(.L_4 - .L_3)
	.align		4
.L_3:
        /*0010*/ 	.word	index@(triton_poi_fused_add_mul_rsqrt_sub_0)
        /*0014*/ 	.word	0x00000000


	//----- nvinfo : EIATTR_FRAME_SIZE
	.align		4
.L_4:
        /*0018*/ 	.byte	0x04, 0x11
        /*001a*/ 	.short	(.L_6 - .L_5)
	.align		4
.L_5:
        /*001c*/ 	.word	index@(triton_poi_fused_add_mul_rsqrt_sub_0)
        /*0020*/ 	.word	0x00000000


	//----- nvinfo : EIATTR_MIN_STACK_SIZE
	.align		4
.L_6:
        /*0024*/ 	.byte	0x04, 0x12
        /*0026*/ 	.short	(.L_8 - .L_7)
	.align		4
.L_7:
        /*0028*/ 	.word	index@(triton_poi_fused_add_mul_rsqrt_sub_0)
        /*002c*/ 	.word	0x00000000
.L_8:


//--------------------- .nv.info.triton_poi_fused_add_mul_rsqrt_sub_0 --------------------------
	.section	.nv.info.triton_poi_fused_add_mul_rsqrt_sub_0,"",@"SHT_CUDA_INFO"
	.sectionflags	@""
	.align	4


	//----- nvinfo : EIATTR_CUDA_API_VERSION
	.align		4
        /*0000*/ 	.byte	0x04, 0x37
        /*0002*/ 	.short	(.L_10 - .L_9)
.L_9:
        /*0004*/ 	.word	0x0000007c


	//----- nvinfo : EIATTR_KPARAM_INFO
	.align		4
.L_10:
        /*0008*/ 	.byte	0x04, 0x17
        /*000a*/ 	.short	(.L_12 - .L_11)
.L_11:
        /*000c*/ 	.word	0x00000000
        /*0010*/ 	.short	0x0006
        /*0012*/ 	.short	0x0030
        /*0014*/ 	.byte	0x00, 0xf0, 0x11, 0x00


	//----- nvinfo : EIATTR_KPARAM_INFO
	.align		4
.L_12:
        /*0018*/ 	.byte	0x04, 0x17
        /*001a*/ 	.short	(.L_14 - .L_13)
.L_13:
        /*001c*/ 	.word	0x00000000
        /*0020*/ 	.short	0x0005
        /*0022*/ 	.short	0x0028
        /*0024*/ 	.byte	0x00, 0xf4, 0x21, 0x00


	//----- nvinfo : EIATTR_KPARAM_INFO
	.align		4
.L_14:
        /*0028*/ 	.byte	0x04, 0x17
        /*002a*/ 	.short	(.L_16 - .L_15)
.L_15:
        /*002c*/ 	.word	0x00000000
        /*0030*/ 	.short	0x0004
        /*0032*/ 	.short	0x0020
        /*0034*/ 	.byte	0x00, 0xf4, 0x21, 0x00


	//----- nvinfo : EIATTR_KPARAM_INFO
	.align		4
.L_16:
        /*0038*/ 	.byte	0x04, 0x17
        /*003a*/ 	.short	(.L_18 - .L_17)
.L_17:
        /*003c*/ 	.word	0x00000000
        /*0040*/ 	.short	0x0003
        /*0042*/ 	.short	0x0018
        /*0044*/ 	.byte	0x00, 0xf4, 0x21, 0x00


	//----- nvinfo : EIATTR_KPARAM_INFO
	.align		4
.L_18:
        /*0048*/ 	.byte	0x04, 0x17
        /*004a*/ 	.short	(.L_20 - .L_19)
.L_19:
        /*004c*/ 	.word	0x00000000
        /*0050*/ 	.short	0x0002
        /*0052*/ 	.short	0x0010
        /*0054*/ 	.byte	0x00, 0xf4, 0x21, 0x00


	//----- nvinfo : EIATTR_KPARAM_INFO
	.align		4
.L_20:
        /*0058*/ 	.byte	0x04, 0x17
        /*005a*/ 	.short	(.L_22 - .L_21)
.L_21:
        /*005c*/ 	.word	0x00000000
        /*0060*/ 	.short	0x0001
        /*0062*/ 	.short	0x0008
        /*0064*/ 	.byte	0x00, 0xf4, 0x21, 0x00


	//----- nvinfo : EIATTR_KPARAM_INFO
	.align		4
.L_22:
        /*0068*/ 	.byte	0x04, 0x17
        /*006a*/ 	.short	(.L_24 - .L_23)
.L_23:
        /*006c*/ 	.word	0x00000000
        /*0070*/ 	.short	0x0000
        /*0072*/ 	.short	0x0000
        /*0074*/ 	.byte	0x00, 0xf4, 0x21, 0x00


	//----- nvinfo : EIATTR_SPARSE_MMA_MASK
	.align		4
.L_24:
        /*0078*/ 	.byte	0x03, 0x50
        /*007a*/ 	.short	0x0000


	//----- nvinfo : EIATTR_MAXREG_COUNT
	.align		4
        /*007c*/ 	.byte	0x03, 0x1b
        /*007e*/ 	.short	0x00ff


	//----- nvinfo : EIATTR_EXIT_INSTR_OFFSETS
	.align		4
        /*0080*/ 	.byte	0x04, 0x1c
        /*0082*/ 	.short	(.L_26 - .L_25)


	//   ....[0]....
.L_25:
        /*0084*/ 	.word	0x00000270


	//   ....[1]....
        /*0088*/ 	.word	0x00000290


	//----- nvinfo : EIATTR_REQNTID
	.align		4
.L_26:
        /*008c*/ 	.byte	0x04, 0x10
        /*008e*/ 	.short	(.L_28 - .L_27)
.L_27:
        /*0090*/ 	.word	0x00000080
        /*0094*/ 	.word	0x00000001
        /*0098*/ 	.word	0x00000001


	//----- nvinfo : EIATTR_CBANK_PARAM_SIZE
	.align		4
.L_28:
        /*009c*/ 	.byte	0x03, 0x19
        /*009e*/ 	.short	0x0034


	//----- nvinfo : EIATTR_PARAM_CBANK
	.align		4
        /*00a0*/ 	.byte	0x04, 0x0a
        /*00a2*/ 	.short	(.L_30 - .L_29)
	.align		4
.L_29:
        /*00a4*/ 	.word	index@(.nv.constant0.triton_poi_fused_add_mul_rsqrt_sub_0)
        /*00a8*/ 	.short	0x0210
        /*00aa*/ 	.short	0x0034


	//----- nvinfo : EIATTR_SW_WAR
	.align		4
.L_30:
        /*00ac*/ 	.byte	0x04, 0x36
        /*00ae*/ 	.short	(.L_32 - .L_31)
.L_31:
        /*00b0*/ 	.word	0x00000008
.L_32:


//--------------------- .nv.callgraph             --------------------------
	.section	.nv.callgraph,"",@"SHT_CUDA_CALLGRAPH"
	.align	4
	.sectionentsize	8
	.align		4
        /*0000*/ 	.word	0x00000000
	.align		4
        /*0004*/ 	.word	0xffffffff
	.align		4
        /*0008*/ 	.word	0x00000000
	.align		4
        /*000c*/ 	.word	0xfffffffe
	.align		4
        /*0010*/ 	.word	0x00000000
	.align		4
        /*0014*/ 	.word	0xfffffffd
	.align		4
        /*0018*/ 	.word	0x00000000
	.align		4
        /*001c*/ 	.word	0xfffffffc


//--------------------- .nv.constant4             --------------------------
	.section	.nv.constant4,"a",@progbits
	.align	8
	.align		8
.nv.constant4:
        /*0000*/ 	.dword	_$_str


//--------------------- .text.triton_poi_fused_add_mul_rsqrt_sub_0 --------------------------
	.section	.text.triton_poi_fused_add_mul_rsqrt_sub_0,"ax",@progbits
	.align	128
        .global         triton_poi_fused_add_mul_rsqrt_sub_0
        .type           triton_poi_fused_add_mul_rsqrt_sub_0,@function
        .size           triton_poi_fused_add_mul_rsqrt_sub_0,(.L_x_1 - triton_poi_fused_add_mul_rsqrt_sub_0)
        .other          triton_poi_fused_add_mul_rsqrt_sub_0,@"STO_CUDA_ENTRY STV_DEFAULT"
triton_poi_fused_add_mul_rsqrt_sub_0:
.text.triton_poi_fused_add_mul_rsqrt_sub_0:
[----:B------:R-:W0:Y:S01]  /*0000*/  LDC R1, c[0x0][0x28] ;  /* 0x00000a00ff017b82 */ /* 0x000e220000000800 */
[----:B------:R-:W1:Y:S07]  /*0010*/  S2R R0, SR_TID.X ;  /* 0x0000000000007919 */ /* 0x000e6e0000002100 */
[----:B------:R-:W2:Y:S01]  /*0020*/  LDC.64 R6, c[0x0][0x220] ;  /* 0x00008800ff067b82 */ /* 0x000ea20000000a00 */
[----:B------:R-:W-:Y:S01]  /*0030*/  CS2R R14, SRZ ;  /* 0x00000000000e7805 */ /* 0x000fe2000001ff00 */
[----:B------:R-:W-:Y:S01]  /*0040*/  ULDC.64 UR4, c[0x0][0x208] ;  /* 0x0000820000047ab9 */ /* 0x000fe20000000a00 */
[----:B------:R-:W3:Y:S05]  /*0050*/  S2R R3, SR_CTAID.X ;  /* 0x0000000000037919 */ /* 0x000eea0000002500 */
[----:B------:R-:W4:Y:S08]  /*0060*/  LDC.64 R4, c[0x0][0x218] ;  /* 0x00008600ff047b82 */ /* 0x000f300000000a00 */
[----:B------:R-:W5:Y:S08]  /*0070*/  LDC.64 R8, c[0x0][0x228] ;  /* 0x00008a00ff087b82 */ /* 0x000f700000000a00 */
[----:B------:R-:W5:Y:S01]  /*0080*/  LDC.64 R10, c[0x0][0x230] ;  /* 0x00008c00ff0a7b82 */ /* 0x000f620000000a00 */
[----:B-1----:R-:W-:-:S02]  /*0090*/  LOP3.LUT R0, R0, 0x7f, RZ, 0xc0, !PT ;  /* 0x0000007f00007812 */ /* 0x002fc400078ec0ff */
[----:B---3--:R-:W-:Y:S02]  /*00a0*/  SHF.R.S32.HI R2, RZ, 0x18, R3 ;  /* 0x00000018ff027819 */ /* 0x008fe40000011403 */
[----:B------:R-:W-:Y:S02]  /*00b0*/  LEA R0, R3, R0, 0x7 ;  /* 0x0000000003007211 */ /* 0x000fe400078e38ff */
[----:B------:R-:W-:Y:S02]  /*00c0*/  SGXT R3, R2, 0x1 ;  /* 0x000000010203781a */ /* 0x000fe40000000200 */
[----:B------:R-:W-:Y:S02]  /*00d0*/  ISETP.GE.AND P0, PT, R0, 0x100, PT ;  /* 0x000001000000780c */ /* 0x000fe40003f06270 */
[----:B------:R-:W-:-:S04]  /*00e0*/  LEA.HI R3, R3, R0, RZ, 0x4 ;  /* 0x0000000003037211 */ /* 0x000fc800078f20ff */
[----:B------:R-:W-:-:S04]  /*00f0*/  SHF.R.S32.HI R3, RZ, 0x4, R3 ;  /* 0x00000004ff037819 */ /* 0x000fc80000011403 */
[----:B------:R-:W-:-:S04]  /*0100*/  LEA.HI R2, R3, R3, RZ, 0x2 ;  /* 0x0000000303027211 */ /* 0x000fc800078f10ff */
[----:B------:R-:W-:-:S04]  /*0110*/  LOP3.LUT R2, R2, 0xfffffffc, RZ, 0xc0, !PT ;  /* 0xfffffffc02027812 */ /* 0x000fc800078ec0ff */
[----:B------:R-:W-:Y:S02]  /*0120*/  IADD3 R13, R3, -R2, RZ ;  /* 0x80000002030d7210 */ /* 0x000fe40007ffe0ff */
[----:B------:R-:W1:Y:S03]  /*0130*/  LDC.64 R2, c[0x0][0x210] ;  /* 0x00008400ff027b82 */ /* 0x000e660000000a00 */
[----:B--2---:R-:W-:-:S05]  /*0140*/  IMAD.WIDE R6, R13, 0x4, R6 ;  /* 0x000000040d067825 */ /* 0x004fca00078e0206 */
[----:B------:R2:W3:Y:S01]  /*0150*/  @!P0 LDG.E.EL R15, desc[UR4][R6.64] ;  /* 0x00000004060f8981 */ /* 0x0004e2000c2e1900 */
[----:B------:R-:W-:Y:S01]  /*0160*/  HFMA2.MMA R16, -RZ, RZ, 0, 0 ;  /* 0x00000000ff107435 */ /* 0x000fe200000001ff */
[----:B----4-:R-:W-:-:S04]  /*0170*/  IMAD.WIDE R4, R13, 0x4, R4 ;  /* 0x000000040d047825 */ /* 0x010fc800078e0204 */
[C---:B-----5:R-:W-:Y:S01]  /*0180*/  IMAD.WIDE R8, R13.reuse, 0x4, R8 ;  /* 0x000000040d087825 */ /* 0x060fe200078e0208 */
[----:B------:R4:W5:Y:S03]  /*0190*/  @!P0 LDG.E.EL R14, desc[UR4][R4.64] ;  /* 0x00000004040e8981 */ /* 0x000966000c2e1900 */
[----:B0-----:R-:W-:Y:S01]  /*01a0*/  IMAD.WIDE R10, R13, 0x4, R10 ;  /* 0x000000040d0a7825 */ /* 0x001fe200078e020a */
[----:B------:R-:W-:Y:S01]  /*01b0*/  CS2R R12, SRZ ;  /* 0x00000000000c7805 */ /* 0x000fe2000001ff00 */
[----:B------:R-:W5:Y:S01]  /*01c0*/  @!P0 LDG.E.EL R16, desc[UR4][R8.64] ;  /* 0x0000000408108981 */ /* 0x000f62000c2e1900 */
[----:B--2---:R-:W4:Y:S01]  /*01d0*/  LDC.64 R6, c[0x0][0x238] ;  /* 0x00008e00ff067b82 */ /* 0x004f220000000a00 */
[----:B-1----:R-:W-:-:S03]  /*01e0*/  IMAD.WIDE R2, R0, 0x4, R2 ;  /* 0x0000000400027825 */ /* 0x002fc600078e0202 */
[----:B------:R-:W2:Y:S04]  /*01f0*/  @!P0 LDG.E.EL R13, desc[UR4][R10.64] ;  /* 0x000000040a0d8981 */ /* 0x000ea8000c2e1900 */
[----:B------:R-:W2:Y:S01]  /*0200*/  @!P0 LDG.E R12, desc[UR4][R2.64] ;  /* 0x00000004020c8981 */ /* 0x000ea2000c1e1900 */
[----:B----4-:R-:W-:-:S04]  /*0210*/  IMAD.WIDE R4, R0, 0x4, R6 ;  /* 0x0000000400047825 */ /* 0x010fc800078e0206 */
[----:B---3--:R-:W-:-:S06]  /*0220*/  FADD R15, R15, 9.9999997473787516356e-06 ;  /* 0x3727c5ac0f0f7421 */ /* 0x008fcc0000000000 */
[----:B------:R-:W5:Y:S02]  /*0230*/  MUFU.RSQ R15, R15 ;  /* 0x0000000f000f7308 */ /* 0x000f640000001400 */
[----:B-----5:R-:W-:-:S04]  /*0240*/  FMUL R17, R15, R14 ;  /* 0x0000000e0f117220 */ /* 0x020fc80000400000 */
[----:B--2---:R-:W-:-:S04]  /*0250*/  FFMA R13, -R17, R13, R16 ;  /* 0x0000000d110d7223 */ /* 0x004fc80000000110 */
[----:B------:R-:W-:Y:S01]  /*0260*/  FFMA R13, R17, R12, R13 ;  /* 0x0000000c110d7223 */ /* 0x000fe2000000000d */
[----:B------:R-:W-:Y:S06]  /*0270*/  @P0 EXIT ;  /* 0x000000000000094d */ /* 0x000fec0003800000 */
[----:B------:R-:W-:Y:S01]  /*0280*/  STG.E desc[UR4][R4.64], R13 ;  /* 0x0000000d04007986 */ /* 0x000fe2000c101904 */
[----:B------:R-:W-:Y:S05]  /*0290*/  EXIT ;  /* 0x000000000000794d */ /* 0x000fea0003800000 */
.L_x_0:
[----:B------:R-:W-:-:S00]  /*02a0*/  BRA `(.L_x_0) ;  /* 0xfffffffc00fc7947 */ /* 0x000fc0000383ffff */
[----:B------:R-:W-:-:S00]  /*02b0*/  NOP ;  /* 0x0000000000007918 */ /* 0x000fc00000000000 */
        /* <DEDUP_REMOVED lines=12> */
.L_x_1:


//--------------------- .nv.global.init           --------------------------
	.section	.nv.global.init,"aw",@progbits
.nv.global.init:
	.type		_$_str,@object
	.size		_$_str,(.L_0 - _$_str)
_$_str:
        /*0000*/ 	.byte	0x5f, 0x5f, 0x43, 0x55, 0x44, 0x41, 0x5f, 0x46, 0x54, 0x5a, 0x00
.L_0:


//--------------------- .nv.constant0.triton_poi_fused_add_mul_rsqrt_sub_0 --------------------------
	.section	.nv.constant0.triton_poi_fused_add_mul_rsqrt_sub_0,"a",@progbits
	.sectionflags	@""
	.align	4
.nv.constant0.triton_poi_fused_add_mul_rsqrt_sub_0:
	.zero		580
